//
// Generated by NVIDIA NVVM Compiler
//
// Compiler Build ID: CL-36424714
// Cuda compilation tools, release 13.0, V13.0.88
// Based on NVVM 20.0.0
//

.version 9.0
.target sm_100
.address_size 64

	// .globl	_Z11sgemm_tiledPKfS0_Pfi
// _ZZ11sgemm_tiledPKfS0_PfiE2As has been demoted
// _ZZ11sgemm_tiledPKfS0_PfiE2Bs has been demoted

.visible .entry _Z11sgemm_tiledPKfS0_Pfi(
	.param .u64 .ptr .align 1 _Z11sgemm_tiledPKfS0_Pfi_param_0,
	.param .u64 .ptr .align 1 _Z11sgemm_tiledPKfS0_Pfi_param_1,
	.param .u64 .ptr .align 1 _Z11sgemm_tiledPKfS0_Pfi_param_2,
	.param .u32 _Z11sgemm_tiledPKfS0_Pfi_param_3
)
{
	.reg .pred 	%p<4>;
	.reg .b32 	%r<38>;
	.reg .b32 	%f<105>;
	.reg .b64 	%rd<13>;
	// demoted variable
	.shared .align 4 .b8 _ZZ11sgemm_tiledPKfS0_PfiE2As[4096];
	// demoted variable
	.shared .align 4 .b8 _ZZ11sgemm_tiledPKfS0_PfiE2Bs[4096];
	ld.param.u64 	%rd3, [_Z11sgemm_tiledPKfS0_Pfi_param_0];
	ld.param.u64 	%rd4, [_Z11sgemm_tiledPKfS0_Pfi_param_1];
	ld.param.u64 	%rd5, [_Z11sgemm_tiledPKfS0_Pfi_param_2];
	ld.param.u32 	%r20, [_Z11sgemm_tiledPKfS0_Pfi_param_3];
	mov.u32 	%r21, %ctaid.x;
	mov.u32 	%r22, %ctaid.y;
	mov.u32 	%r1, %tid.x;
	mov.u32 	%r2, %tid.y;
	shl.b32 	%r23, %r22, 5;
	add.s32 	%r3, %r23, %r2;
	shl.b32 	%r4, %r21, 5;
	add.s32 	%r5, %r4, %r1;
	setp.lt.s32 	%p1, %r20, 32;
	mov.f32 	%f104, 0f00000000;
	@%p1 bra 	$L__BB0_3;
	shl.b32 	%r24, %r2, 7;
	mov.u32 	%r25, _ZZ11sgemm_tiledPKfS0_PfiE2As;
	add.s32 	%r6, %r25, %r24;
	shl.b32 	%r26, %r1, 2;
	add.s32 	%r7, %r6, %r26;
	mov.u32 	%r27, _ZZ11sgemm_tiledPKfS0_PfiE2Bs;
	add.s32 	%r9, %r27, %r26;
	add.s32 	%r8, %r9, %r24;
	shr.s32 	%r28, %r20, 31;
	shr.u32 	%r29, %r28, 27;
	add.s32 	%r30, %r20, %r29;
	shr.s32 	%r31, %r30, 5;
	neg.s32 	%r37, %r31;
	mad.lo.s32 	%r36, %r20, %r3, %r1;
	mad.lo.s32 	%r32, %r2, %r20, %r1;
	add.s32 	%r35, %r32, %r4;
	shl.b32 	%r13, %r20, 5;
	cvta.to.global.u64 	%rd1, %rd3;
	cvta.to.global.u64 	%rd2, %rd4;
	mov.f32 	%f104, 0f00000000;
$L__BB0_2:
	mul.wide.s32 	%rd6, %r36, 4;
	add.s64 	%rd7, %rd1, %rd6;
	ld.global.f32 	%f6, [%rd7];
	st.shared.f32 	[%r7], %f6;
	mul.wide.u32 	%rd8, %r35, 4;
	add.s64 	%rd9, %rd2, %rd8;
	ld.global.f32 	%f7, [%rd9];
	st.shared.f32 	[%r8], %f7;
	bar.sync 	0;
	ld.shared.f32 	%f8, [%r6];
	ld.shared.f32 	%f9, [%r9];
	fma.rn.f32 	%f10, %f8, %f9, %f104;
	ld.shared.f32 	%f11, [%r6+4];
	ld.shared.f32 	%f12, [%r9+128];
	fma.rn.f32 	%f13, %f11, %f12, %f10;
	ld.shared.f32 	%f14, [%r6+8];
	ld.shared.f32 	%f15, [%r9+256];
	fma.rn.f32 	%f16, %f14, %f15, %f13;
	ld.shared.f32 	%f17, [%r6+12];
	ld.shared.f32 	%f18, [%r9+384];
	fma.rn.f32 	%f19, %f17, %f18, %f16;
	ld.shared.f32 	%f20, [%r6+16];
	ld.shared.f32 	%f21, [%r9+512];
	fma.rn.f32 	%f22, %f20, %f21, %f19;
	ld.shared.f32 	%f23, [%r6+20];
	ld.shared.f32 	%f24, [%r9+640];
	fma.rn.f32 	%f25, %f23, %f24, %f22;
	ld.shared.f32 	%f26, [%r6+24];
	ld.shared.f32 	%f27, [%r9+768];
	fma.rn.f32 	%f28, %f26, %f27, %f25;
	ld.shared.f32 	%f29, [%r6+28];
	ld.shared.f32 	%f30, [%r9+896];
	fma.rn.f32 	%f31, %f29, %f30, %f28;
	ld.shared.f32 	%f32, [%r6+32];
	ld.shared.f32 	%f33, [%r9+1024];
	fma.rn.f32 	%f34, %f32, %f33, %f31;
	ld.shared.f32 	%f35, [%r6+36];
	ld.shared.f32 	%f36, [%r9+1152];
	fma.rn.f32 	%f37, %f35, %f36, %f34;
	ld.shared.f32 	%f38, [%r6+40];
	ld.shared.f32 	%f39, [%r9+1280];
	fma.rn.f32 	%f40, %f38, %f39, %f37;
	ld.shared.f32 	%f41, [%r6+44];
	ld.shared.f32 	%f42, [%r9+1408];
	fma.rn.f32 	%f43, %f41, %f42, %f40;
	ld.shared.f32 	%f44, [%r6+48];
	ld.shared.f32 	%f45, [%r9+1536];
	fma.rn.f32 	%f46, %f44, %f45, %f43;
	ld.shared.f32 	%f47, [%r6+52];
	ld.shared.f32 	%f48, [%r9+1664];
	fma.rn.f32 	%f49, %f47, %f48, %f46;
	ld.shared.f32 	%f50, [%r6+56];
	ld.shared.f32 	%f51, [%r9+1792];
	fma.rn.f32 	%f52, %f50, %f51, %f49;
	ld.shared.f32 	%f53, [%r6+60];
	ld.shared.f32 	%f54, [%r9+1920];
	fma.rn.f32 	%f55, %f53, %f54, %f52;
	ld.shared.f32 	%f56, [%r6+64];
	ld.shared.f32 	%f57, [%r9+2048];
	fma.rn.f32 	%f58, %f56, %f57, %f55;
	ld.shared.f32 	%f59, [%r6+68];
	ld.shared.f32 	%f60, [%r9+2176];
	fma.rn.f32 	%f61, %f59, %f60, %f58;
	ld.shared.f32 	%f62, [%r6+72];
	ld.shared.f32 	%f63, [%r9+2304];
	fma.rn.f32 	%f64, %f62, %f63, %f61;
	ld.shared.f32 	%f65, [%r6+76];
	ld.shared.f32 	%f66, [%r9+2432];
	fma.rn.f32 	%f67, %f65, %f66, %f64;
	ld.shared.f32 	%f68, [%r6+80];
	ld.shared.f32 	%f69, [%r9+2560];
	fma.rn.f32 	%f70, %f68, %f69, %f67;
	ld.shared.f32 	%f71, [%r6+84];
	ld.shared.f32 	%f72, [%r9+2688];
	fma.rn.f32 	%f73, %f71, %f72, %f70;
	ld.shared.f32 	%f74, [%r6+88];
	ld.shared.f32 	%f75, [%r9+2816];
	fma.rn.f32 	%f76, %f74, %f75, %f73;
	ld.shared.f32 	%f77, [%r6+92];
	ld.shared.f32 	%f78, [%r9+2944];
	fma.rn.f32 	%f79, %f77, %f78, %f76;
	ld.shared.f32 	%f80, [%r6+96];
	ld.shared.f32 	%f81, [%r9+3072];
	fma.rn.f32 	%f82, %f80, %f81, %f79;
	ld.shared.f32 	%f83, [%r6+100];
	ld.shared.f32 	%f84, [%r9+3200];
	fma.rn.f32 	%f85, %f83, %f84, %f82;
	ld.shared.f32 	%f86, [%r6+104];
	ld.shared.f32 	%f87, [%r9+3328];
	fma.rn.f32 	%f88, %f86, %f87, %f85;
	ld.shared.f32 	%f89, [%r6+108];
	ld.shared.f32 	%f90, [%r9+3456];
	fma.rn.f32 	%f91, %f89, %f90, %f88;
	ld.shared.f32 	%f92, [%r6+112];
	ld.shared.f32 	%f93, [%r9+3584];
	fma.rn.f32 	%f94, %f92, %f93, %f91;
	ld.shared.f32 	%f95, [%r6+116];
	ld.shared.f32 	%f96, [%r9+3712];
	fma.rn.f32 	%f97, %f95, %f96, %f94;
	ld.shared.f32 	%f98, [%r6+120];
	ld.shared.f32 	%f99, [%r9+3840];
	fma.rn.f32 	%f100, %f98, %f99, %f97;
	ld.shared.f32 	%f101, [%r6+124];
	ld.shared.f32 	%f102, [%r9+3968];
	fma.rn.f32 	%f104, %f101, %f102, %f100;
	bar.sync 	0;
	add.s32 	%r37, %r37, 1;
	setp.ne.s32 	%p2, %r37, 0;
	add.s32 	%r36, %r36, 32;
	add.s32 	%r35, %r35, %r13;
	@%p2 bra 	$L__BB0_2;
$L__BB0_3:
	max.s32 	%r33, %r3, %r5;
	setp.ge.s32 	%p3, %r33, %r20;
	@%p3 bra 	$L__BB0_5;
	mad.lo.s32 	%r34, %r20, %r3, %r5;
	cvta.to.global.u64 	%rd10, %rd5;
	mul.wide.u32 	%rd11, %r34, 4;
	add.s64 	%rd12, %rd10, %rd11;
	st.global.f32 	[%rd12], %f104;
$L__BB0_5:
	ret;

}


// ===== COMPILED SASS (sm_100) =====

	.target	sm_100

	.elftype	@"ET_EXEC"


//--------------------- .note.nv.tkinfo           --------------------------
	.section	.note.nv.tkinfo,"",@"SHT_NOTE"
	.sectionflags	@"SHF_NOTE_NV_TKINFO"
	.tkinfo
        /*0018*/ 	.word	0x00000002
        /*0030*/ 	.string	""
        /*0030*/ 	.string	"ptxas"
        /*0030*/ 	.string	"Cuda compilation tools, release 13.0, V13.0.88"
        /*0030*/ 	.string	"Build cuda_13.0.r13.0/compiler.36424714_0"
        /*0030*/ 	.string	"-arch sm_100 -m 64 "



//--------------------- .note.nv.cuinfo           --------------------------
	.section	.note.nv.cuinfo,"",@"SHT_NOTE"
	.sectionflags	@"SHF_NOTE_NV_CUINFO"
        /*0018*/ 	.short	0x0002
        /*001a*/ 	.short	0x0064
        /*001c*/ 	.short	0x0082
	.zero		2


//--------------------- .nv.info                  --------------------------
	.section	.nv.info,"",@"SHT_CUDA_INFO"
	.align	4


	//----- nvinfo : EIATTR_REGCOUNT
	.align		4
        /*0000*/ 	.byte	0x04, 0x2f
        /*0002*/ 	.short	(.L_1 - .L_0)
	.align		4
.L_0:
        /*0004*/ 	.word	index@(_Z11sgemm_tiledPKfS0_Pfi)
        /*0008*/ 	.word	0x0000001e


	//----- nvinfo : EIATTR_FRAME_SIZE
	.align		4
.L_1:
        /*000c*/ 	.byte	0x04, 0x11
        /*000e*/ 	.short	(.L_3 - .L_2)
	.align		4
.L_2:
        /*0010*/ 	.word	index@(_Z11sgemm_tiledPKfS0_Pfi)
        /*0014*/ 	.word	0x00000000


	//----- nvinfo : EIATTR_MIN_STACK_SIZE
	.align		4
.L_3:
        /*0018*/ 	.byte	0x04, 0x12
        /*001a*/ 	.short	(.L_5 - .L_4)
	.align		4
.L_4:
        /*001c*/ 	.word	index@(_Z11sgemm_tiledPKfS0_Pfi)
        /*0020*/ 	.word	0x00000000
.L_5:


//--------------------- .nv.compat                --------------------------
	.section	.nv.compat,"",@"SHT_CUDA_COMPAT_INFO"
	.align	4
        /*0000*/ 	.byte	0x02, 0x09, 0x00, 0x00, 0x02, 0x02, 0x01, 0x00, 0x02, 0x05, 0x05, 0x00, 0x03, 0x07, 0x01, 0x01
        /*0010*/ 	.byte	0x02, 0x03, 0x00, 0x00, 0x02, 0x06, 0x01, 0x00, 0x04, 0x0b, 0x08, 0x00, 0x09, 0x00, 0x00, 0x00
        /*0020*/ 	.byte	0x00, 0x00, 0x00, 0x00


//--------------------- .nv.info._Z11sgemm_tiledPKfS0_Pfi --------------------------
	.section	.nv.info._Z11sgemm_tiledPKfS0_Pfi,"",@"SHT_CUDA_INFO"
	.sectionflags	@""
	.align	4


	//----- nvinfo : EIATTR_CUDA_API_VERSION
	.align		4
        /*0000*/ 	.byte	0x04, 0x37
        /*0002*/ 	.short	(.L_7 - .L_6)
.L_6:
        /*0004*/ 	.word	0x00000082


	//----- nvinfo : EIATTR_KPARAM_INFO
	.align		4
.L_7:
        /*0008*/ 	.byte	0x04, 0x17
        /*000a*/ 	.short	(.L_9 - .L_8)
.L_8:
        /*000c*/ 	.word	0x00000000
        /*0010*/ 	.short	0x0003
        /*0012*/ 	.short	0x0018
        /*0014*/ 	.byte	0x00, 0xf0, 0x11, 0x00


	//----- nvinfo : EIATTR_KPARAM_INFO
	.align		4
.L_9:
        /*0018*/ 	.byte	0x04, 0x17
        /*001a*/ 	.short	(.L_11 - .L_10)
.L_10:
        /*001c*/ 	.word	0x00000000
        /*0020*/ 	.short	0x0002
        /*0022*/ 	.short	0x0010
        /*0024*/ 	.byte	0x00, 0xf5, 0x21, 0x00


	//----- nvinfo : EIATTR_KPARAM_INFO
	.align		4
.L_11:
        /*0028*/ 	.byte	0x04, 0x17
        /*002a*/ 	.short	(.L_13 - .L_12)
.L_12:
        /*002c*/ 	.word	0x00000000
        /*0030*/ 	.short	0x0001
        /*0032*/ 	.short	0x0008
        /*0034*/ 	.byte	0x00, 0xf5, 0x21, 0x00


	//----- nvinfo : EIATTR_KPARAM_INFO
	.align		4
.L_13:
        /*0038*/ 	.byte	0x04, 0x17
        /*003a*/ 	.short	(.L_15 - .L_14)
.L_14:
        /*003c*/ 	.word	0x00000000
        /*0040*/ 	.short	0x0000
        /*0042*/ 	.short	0x0000
        /*0044*/ 	.byte	0x00, 0xf5, 0x21, 0x00


	//----- nvinfo : EIATTR_SPARSE_MMA_MASK
	.align		4
.L_15:
        /*0048*/ 	.byte	0x03, 0x50
        /*004a*/ 	.short	0x0000


	//----- nvinfo : EIATTR_MAXREG_COUNT
	.align		4
        /*004c*/ 	.byte	0x03, 0x1b
        /*004e*/ 	.short	0x00ff


	//----- nvinfo : EIATTR_NUM_BARRIERS
	.align		4
        /*0050*/ 	.byte	0x02, 0x4c
        /*0052*/ 	.byte	0x01
	.zero		1


	//----- nvinfo : EIATTR_MERCURY_ISA_VERSION
	.align		4
        /*0054*/ 	.byte	0x03, 0x5f
        /*0056*/ 	.short	0x0101


	//----- nvinfo : EIATTR_VRC_CTA_INIT_COUNT
	.align		4
        /*0058*/ 	.byte	0x02, 0x4a
	.zero		1
	.zero		1


	//----- nvinfo : EIATTR_EXIT_INSTR_OFFSETS
	.align		4
        /*005c*/ 	.byte	0x04, 0x1c
        /*005e*/ 	.short	(.L_17 - .L_16)


	//   ....[0]....
.L_16:
        /*0060*/ 	.word	0x00000760


	//   ....[1]....
        /*0064*/ 	.word	0x000007b0


	//----- nvinfo : EIATTR_CBANK_PARAM_SIZE
	.align		4
.L_17:
        /*0068*/ 	.byte	0x03, 0x19
        /*006a*/ 	.short	0x001c


	//----- nvinfo : EIATTR_PARAM_CBANK
	.align		4
        /*006c*/ 	.byte	0x04, 0x0a
        /*006e*/ 	.short	(.L_19 - .L_18)
	.align		4
.L_18:
        /*0070*/ 	.word	index@(.nv.constant0._Z11sgemm_tiledPKfS0_Pfi)
        /*0074*/ 	.short	0x0380
        /*0076*/ 	.short	0x001c


	//----- nvinfo : EIATTR_SW_WAR
	.align		4
.L_19:
        /*0078*/ 	.byte	0x04, 0x36
        /*007a*/ 	.short	(.L_21 - .L_20)
.L_20:
        /*007c*/ 	.word	0x00000008
.L_21:


//--------------------- .nv.callgraph             --------------------------
	.section	.nv.callgraph,"",@"SHT_CUDA_CALLGRAPH"
	.align	4
	.sectionentsize	8
	.align		4
        /*0000*/ 	.word	0x00000000
	.align		4
        /*0004*/ 	.word	0xffffffff
	.align		4
        /*0008*/ 	.word	0x00000000
	.align		4
        /*000c*/ 	.word	0xfffffffe
	.align		4
        /*0010*/ 	.word	0x00000000
	.align		4
        /*0014*/ 	.word	0xfffffffd
	.align		4
        /*0018*/ 	.word	0x00000000
	.align		4
        /*001c*/ 	.word	0xfffffffc


//--------------------- .text._Z11sgemm_tiledPKfS0_Pfi --------------------------
	.section	.text._Z11sgemm_tiledPKfS0_Pfi,"ax",@progbits
	.align	128
        .global         _Z11sgemm_tiledPKfS0_Pfi
        .type           _Z11sgemm_tiledPKfS0_Pfi,@function
        .size           _Z11sgemm_tiledPKfS0_Pfi,(.L_x_3 - _Z11sgemm_tiledPKfS0_Pfi)
        .other          _Z11sgemm_tiledPKfS0_Pfi,@"STO_CUDA_ENTRY STV_DEFAULT"
_Z11sgemm_tiledPKfS0_Pfi:
.text._Z11sgemm_tiledPKfS0_Pfi:
[----:B------:R-:W-:Y:S01]  /*0000*/  LDC R1, c[0x0][0x37c] ;  /* 0x0000df00ff017b82 */ /* 0x000fe20000000800 */
[----:B------:R-:W0:Y:S07]  /*0010*/  S2R R18, SR_CTAID.Y ;  /* 0x0000000000127919 */ /* 0x000e2e0000002600 */
[----:B------:R-:W1:Y:S01]  /*0020*/  LDC R0, c[0x0][0x398] ;  /* 0x0000e600ff007b82 */ /* 0x000e620000000800 */
[----:B------:R-:W2:Y:S01]  /*0030*/  LDCU.64 UR8, c[0x0][0x358] ;  /* 0x00006b00ff0877ac */ /* 0x000ea20008000a00 */
[----:B------:R-:W-:Y:S01]  /*0040*/  HFMA2 R19, -RZ, RZ, 0, 0 ;  /* 0x00000000ff137431 */ /* 0x000fe200000001ff */
[----:B------:R-:W0:Y:S01]  /*0050*/  S2R R9, SR_TID.Y ;  /* 0x0000000000097919 */ /* 0x000e220000002200 */
[----:B------:R-:W3:Y:S01]  /*0060*/  S2R R5, SR_CTAID.X ;  /* 0x0000000000057919 */ /* 0x000ee20000002500 */
[----:B------:R-:W3:Y:S01]  /*0070*/  S2R R7, SR_TID.X ;  /* 0x0000000000077919 */ /* 0x000ee20000002100 */
[----:B-1----:R-:W-:-:S02]  /*0080*/  ISETP.GE.AND P1, PT, R0, 0x20, PT ;  /* 0x000000200000780c */ /* 0x002fc40003f26270 */
[----:B0-----:R-:W-:Y:S02]  /*0090*/  LEA R18, R18, R9, 0x5 ;  /* 0x0000000912127211 */ /* 0x001fe400078e28ff */
[----:B---3--:R-:W-:-:S04]  /*00a0*/  LEA R17, R5, R7, 0x5 ;  /* 0x0000000705117211 */ /* 0x008fc800078e28ff */
[----:B------:R-:W-:-:S04]  /*00b0*/  VIMNMX R3, PT, PT, R18, R17, !PT ;  /* 0x0000001112037248 */ /* 0x000fc80007fe0100 */
[----:B------:R-:W-:Y:S01]  /*00c0*/  ISETP.GE.AND P0, PT, R3, R0, PT ;  /* 0x000000000300720c */ /* 0x000fe20003f06270 */
[----:B--2---:R-:W-:-:S12]  /*00d0*/  @!P1 BRA `(.L_x_0) ;  /* 0x0000000400a09947 */ /* 0x004fd80003800000 */
[----:B------:R-:W0:Y:S01]  /*00e0*/  S2UR UR6, SR_CgaCtaId ;  /* 0x00000000000679c3 */ /* 0x000e220000008800 */
[----:B------:R-:W-:Y:S01]  /*00f0*/  UMOV UR4, 0x400 ;  /* 0x0000040000047882 */ /* 0x000fe20000000000 */
[----:B------:R-:W-:Y:S01]  /*0100*/  SHF.R.S32.HI R3, RZ, 0x1f, R0 ;  /* 0x0000001fff037819 */ /* 0x000fe20000011400 */
[----:B------:R-:W-:Y:S01]  /*0110*/  UIADD3 UR5, UPT, UPT, UR4, 0x1000, URZ ;  /* 0x0000100004057890 */ /* 0x000fe2000fffe0ff */
[-CC-:B------:R-:W-:Y:S01]  /*0120*/  IMAD R2, R9, R0.reuse, R7.reuse ;  /* 0x0000000009027224 */ /* 0x180fe200078e0207 */
[----:B------:R-:W-:Y:S02]  /*0130*/  MOV R19, RZ ;  /* 0x000000ff00137202 */ /* 0x000fe40000000f00 */
[----:B------:R-:W-:Y:S01]  /*0140*/  LEA.HI R4, R3, R0, RZ, 0x5 ;  /* 0x0000000003047211 */ /* 0x000fe200078f28ff */
[----:B------:R-:W1:Y:S01]  /*0150*/  LDC.64 R22, c[0x0][0x380] ;  /* 0x0000e000ff167b82 */ /* 0x000e620000000a00 */
[----:B------:R-:W-:Y:S01]  /*0160*/  LEA R3, R5, R2, 0x5 ;  /* 0x0000000205037211 */ /* 0x000fe200078e28ff */
[----:B------:R-:W-:Y:S01]  /*0170*/  IMAD R2, R18, R0, R7 ;  /* 0x0000000012027224 */ /* 0x000fe200078e0207 */
[----:B------:R-:W-:-:S04]  /*0180*/  SHF.R.S32.HI R4, RZ, 0x5, R4 ;  /* 0x00000005ff047819 */ /* 0x000fc80000011404 */
[----:B------:R-:W-:Y:S01]  /*0190*/  IADD3 R4, PT, PT, -R4, RZ, RZ ;  /* 0x000000ff04047210 */ /* 0x000fe20007ffe1ff */
[----:B------:R-:W2:Y:S01]  /*01a0*/  LDC.64 R20, c[0x0][0x388] ;  /* 0x0000e200ff147b82 */ /* 0x000ea20000000a00 */
[----:B0-----:R-:W-:Y:S02]  /*01b0*/  ULEA UR4, UR6, UR4, 0x18 ;  /* 0x0000000406047291 */ /* 0x001fe4000f8ec0ff */
[----:B------:R-:W-:-:S04]  /*01c0*/  ULEA UR5, UR6, UR5, 0x18 ;  /* 0x0000000506057291 */ /* 0x000fc8000f8ec0ff */
[----:B------:R-:W-:Y:S02]  /*01d0*/  LEA R16, R9, UR4, 0x7 ;  /* 0x0000000409107c11 */ /* 0x000fe4000f8e38ff */
[C---:B------:R-:W-:Y:S02]  /*01e0*/  LEA R6, R7.reuse, UR5, 0x2 ;  /* 0x0000000507067c11 */ /* 0x040fe4000f8e10ff */
[----:B------:R-:W-:Y:S02]  /*01f0*/  LEA R7, R7, R16, 0x2 ;  /* 0x0000001007077211 */ /* 0x000fe400078e10ff */
[----:B------:R-:W-:-:S07]  /*0200*/  LEA R5, R9, R6, 0x7 ;  /* 0x0000000609057211 */ /* 0x000fce00078e38ff */
.L_x_1:
[----:B-1----:R-:W-:-:S04]  /*0210*/  IMAD.WIDE R8, R2, 0x4, R22 ;  /* 0x0000000402087825 */ /* 0x002fc800078e0216 */
[----:B--2---:R-:W-:Y:S02]  /*0220*/  IMAD.WIDE.U32 R10, R3, 0x4, R20 ;  /* 0x00000004030a7825 */ /* 0x004fe400078e0014 */
[----:B------:R-:W2:Y:S04]  /*0230*/  LDG.E R8, desc[UR8][R8.64] ;  /* 0x0000000808087981 */ /* 0x000ea8000c1e1900 */
[----:B------:R-:W3:Y:S01]  /*0240*/  LDG.E R24, desc[UR8][R10.64] ;  /* 0x000000080a187981 */ /* 0x000ee2000c1e1900 */
[----:B------:R-:W-:Y:S02]  /*0250*/  IADD3 R4, PT, PT, R4, 0x1, RZ ;  /* 0x0000000104047810 */ /* 0x000fe40007ffe0ff */
[----:B------:R-:W-:Y:S02]  /*0260*/  IADD3 R2, PT, PT, R2, 0x20, RZ ;  /* 0x0000002002027810 */ /* 0x000fe40007ffe0ff */
[----:B------:R-:W-:-:S02]  /*0270*/  ISETP.NE.AND P1, PT, R4, RZ, PT ;  /* 0x000000ff0400720c */ /* 0x000fc40003f25270 */
[----:B------:R-:W-:Y:S01]  /*0280*/  LEA R3, R0, R3, 0x5 ;  /* 0x0000000300037211 */ /* 0x000fe200078e28ff */
[----:B--2---:R-:W-:Y:S04]  /*0290*/  STS [R7], R8 ;  /* 0x0000000807007388 */ /* 0x004fe80000000800 */
[----:B---3--:R-:W-:Y:S01]  /*02a0*/  STS [R5], R24 ;  /* 0x0000001805007388 */ /* 0x008fe20000000800 */
[----:B------:R-:W-:Y:S06]  /*02b0*/  BAR.SYNC.DEFER_BLOCKING 0x0 ;  /* 0x0000000000007b1d */ /* 0x000fec0000010000 */
[----:B------:R-:W-:Y:S04]  /*02c0*/  LDS R26, [R6] ;  /* 0x00000000061a7984 */ /* 0x000fe80000000800 */
[----:B------:R-:W0:Y:S04]  /*02d0*/  LDS.128 R12, [R16] ;  /* 0x00000000100c7984 */ /* 0x000e280000000c00 */
[----:B------:R-:W1:Y:S04]  /*02e0*/  LDS R27, [R6+0x80] ;  /* 0x00008000061b7984 */ /* 0x000e680000000800 */
[----:B------:R-:W2:Y:S04]  /*02f0*/  LDS R25, [R6+0x100] ;  /* 0x0001000006197984 */ /* 0x000ea80000000800 */
[----:B------:R-:W-:Y:S01]  /*0300*/  LDS.128 R8, [R16+0x10] ;  /* 0x0000100010087984 */ /* 0x000fe20000000c00 */
[----:B0-----:R-:W-:-:S03]  /*0310*/  FFMA R12, R12, R26, R19 ;  /* 0x0000001a0c0c7223 */ /* 0x001fc60000000013 */
[----:B------:R-:W0:Y:S01]  /*0320*/  LDS R19, [R6+0x180] ;  /* 0x0001800006137984 */ /* 0x000e220000000800 */
[----:B-1----:R-:W-:-:S03]  /*0330*/  FFMA R26, R27, R13, R12 ;  /* 0x0000000d1b1a7223 */ /* 0x002fc6000000000c */
[----:B------:R-:W1:Y:S01]  /*0340*/  LDS R13, [R6+0x200] ;  /* 0x00020000060d7984 */ /* 0x000e620000000800 */
[----:B--2---:R-:W-:-:S03]  /*0350*/  FFMA R14, R25, R14, R26 ;  /* 0x0000000e190e7223 */ /* 0x004fc6000000001a */
[----:B------:R-:W2:Y:S04]  /*0360*/  LDS R12, [R6+0x280] ;  /* 0x00028000060c7984 */ /* 0x000ea80000000800 */
[----:B------:R-:W-:Y:S01]  /*0370*/  LDS R25, [R6+0x380] ;  /* 0x0003800006197984 */ /* 0x000fe20000000800 */
[----:B0-----:R-:W-:-:S03]  /*0380*/  FFMA R15, R19, R15, R14 ;  /* 0x0000000f130f7223 */ /* 0x001fc6000000000e */
[----:B------:R-:W0:Y:S01]  /*0390*/  LDS R19, [R6+0x300] ;  /* 0x0003000006137984 */ /* 0x000e220000000800 */
[----:B-1----:R-:W-:-:S03]  /*03a0*/  FFMA R13, R8, R13, R15 ;  /* 0x0000000d080d7223 */ /* 0x002fc6000000000f */
[----:B------:R-:W-:Y:S01]  /*03b0*/  LDS R8, [R6+0x480] ;  /* 0x0004800006087984 */ /* 0x000fe20000000800 */
[----:B--2---:R-:W-:-:S03]  /*03c0*/  FFMA R24, R12, R9, R13 ;  /* 0x000000090c187223 */ /* 0x004fc6000000000d */
[----:B------:R-:W-:Y:S04]  /*03d0*/  LDS R9, [R6+0x400] ;  /* 0x0004000006097984 */ /* 0x000fe80000000800 */
[----:B------:R-:W1:Y:S01]  /*03e0*/  LDS.128 R12, [R16+0x20] ;  /* 0x00002000100c7984 */ /* 0x000e620000000c00 */
[----:B0-----:R-:W-:-:S03]  /*03f0*/  FFMA R10, R19, R10, R24 ;  /* 0x0000000a130a7223 */ /* 0x001fc60000000018 */
[----:B------:R-:W0:Y:S01]  /*0400*/  LDS R19, [R6+0x500] ;  /* 0x0005000006137984 */ /* 0x000e220000000800 */
[----:B------:R-:W-:-:S03]  /*0410*/  FFMA R11, R25, R11, R10 ;  /* 0x0000000b190b7223 */ /* 0x000fc6000000000a */
[----:B------:R-:W2:Y:S01]  /*0420*/  LDS R25, [R6+0x580] ;  /* 0x0005800006197984 */ /* 0x000ea20000000800 */
[----:B-1----:R-:W-:-:S03]  /*0430*/  FFMA R9, R12, R9, R11 ;  /* 0x000000090c097223 */ /* 0x002fc6000000000b */
[----:B------:R-:W-:Y:S01]  /*0440*/  LDS R12, [R6+0x680] ;  /* 0x00068000060c7984 */ /* 0x000fe20000000800 */
[----:B------:R-:W-:-:S03]  /*0450*/  FFMA R24, R8, R13, R9 ;  /* 0x0000000d08187223 */ /* 0x000fc60000000009 */
[----:B------:R-:W-:Y:S04]  /*0460*/  LDS R13, [R6+0x600] ;  /* 0x00060000060d7984 */ /* 0x000fe80000000800 */
[----:B------:R-:W1:Y:S01]  /*0470*/  LDS.128 R8, [R16+0x30] ;  /* 0x0000300010087984 */ /* 0x000e620000000c00 */
[----:B0-----:R-:W-:-:S03]  /*0480*/  FFMA R14, R19, R14, R24 ;  /* 0x0000000e130e7223 */ /* 0x001fc60000000018 */
[----:B------:R-:W0:Y:S01]  /*0490*/  LDS R19, [R6+0x700] ;  /* 0x0007000006137984 */ /* 0x000e220000000800 */
[----:B--2---:R-:W-:-:S03]  /*04a0*/  FFMA R15, R25, R15, R14 ;  /* 0x0000000f190f7223 */ /* 0x004fc6000000000e */
        /* <DEDUP_REMOVED lines=16> */
[----:B------:R-:W-:Y:S01]  /*05b0*/  LDS R24, [R6+0xc80] ;  /* 0x000c800006187984 */ /* 0x000fe20000000800 */
[----:B--2---:R-:W-:-:S03]  /*05c0*/  FFMA R15, R25, R15, R14 ;  /* 0x0000000f190f7223 */ /* 0x004fc6000000000e */
[----:B------:R-:W0:Y:S04]  /*05d0*/  LDS R25, [R6+0xb00] ;  /* 0x000b000006197984 */ /* 0x000e280000000800 */
[----:B------:R-:W-:Y:S01]  /*05e0*/  LDS R19, [R6+0xd00] ;  /* 0x000d000006137984 */ /* 0x000fe20000000800 */
[----:B-1----:R-:W-:-:S03]  /*05f0*/  FFMA R13, R8, R13, R15 ;  /* 0x0000000d080d7223 */ /* 0x002fc6000000000f */
[----:B------:R-:W1:Y:S01]  /*0600*/  LDS R8, [R6+0xb80] ;  /* 0x000b800006087984 */ /* 0x000e620000000800 */
[----:B------:R-:W-:-:S03]  /*0610*/  FFMA R26, R12, R9, R13 ;  /* 0x000000090c1a7223 */ /* 0x000fc6000000000d */
[----:B------:R-:W-:Y:S04]  /*0620*/  LDS R9, [R6+0xc00] ;  /* 0x000c000006097984 */ /* 0x000fe80000000800 */
[----:B------:R-:W2:Y:S01]  /*0630*/  LDS.128 R12, [R16+0x60] ;  /* 0x00006000100c7984 */ /* 0x000ea20000000c00 */
[----:B0-----:R-:W-:-:S04]  /*0640*/  FFMA R25, R25, R10, R26 ;  /* 0x0000000a19197223 */ /* 0x001fc8000000001a */
[----:B-1----:R-:W-:Y:S02]  /*0650*/  FFMA R11, R8, R11, R25 ;  /* 0x0000000b080b7223 */ /* 0x002fe40000000019 */
[----:B------:R-:W-:Y:S02]  /*0660*/  LDS R25, [R6+0xf80] ;  /* 0x000f800006197984 */ /* 0x000fe40000000800 */
[----:B--2---:R-:W-:Y:S02]  /*0670*/  FFMA R9, R12, R9, R11 ;  /* 0x000000090c097223 */ /* 0x004fe4000000000b */
[----:B------:R-:W0:Y:S02]  /*0680*/  LDS R12, [R6+0xd80] ;  /* 0x000d8000060c7984 */ /* 0x000e240000000800 */
[----:B------:R-:W-:Y:S02]  /*0690*/  FFMA R26, R24, R13, R9 ;  /* 0x0000000d181a7223 */ /* 0x000fe40000000009 */
[----:B------:R-:W-:Y:S02]  /*06a0*/  LDS R13, [R6+0xe00] ;  /* 0x000e0000060d7984 */ /* 0x000fe40000000800 */
[----:B------:R-:W-:-:S02]  /*06b0*/  FFMA R19, R19, R14, R26 ;  /* 0x0000000e13137223 */ /* 0x000fc4000000001a */
[----:B------:R-:W1:Y:S04]  /*06c0*/  LDS.128 R8, [R16+0x70] ;  /* 0x0000700010087984 */ /* 0x000e680000000c00 */
[----:B------:R-:W2:Y:S04]  /*06d0*/  LDS R24, [R6+0xe80] ;  /* 0x000e800006187984 */ /* 0x000ea80000000800 */
[----:B------:R-:W3:Y:S01]  /*06e0*/  LDS R14, [R6+0xf00] ;  /* 0x000f0000060e7984 */ /* 0x000ee20000000800 */
[----:B0-----:R-:W-:-:S04]  /*06f0*/  FFMA R15, R12, R15, R19 ;  /* 0x0000000f0c0f7223 */ /* 0x001fc80000000013 */
[----:B-1----:R-:W-:-:S04]  /*0700*/  FFMA R13, R8, R13, R15 ;  /* 0x0000000d080d7223 */ /* 0x002fc8000000000f */
[----:B--2---:R-:W-:-:S04]  /*0710*/  FFMA R9, R24, R9, R13 ;  /* 0x0000000918097223 */ /* 0x004fc8000000000d */
[----:B---3--:R-:W-:-:S04]  /*0720*/  FFMA R10, R14, R10, R9 ;  /* 0x0000000a0e0a7223 */ /* 0x008fc80000000009 */
[----:B------:R-:W-:Y:S01]  /*0730*/  FFMA R19, R25, R11, R10 ;  /* 0x0000000b19137223 */ /* 0x000fe2000000000a */
[----:B------:R-:W-:Y:S06]  /*0740*/  BAR.SYNC.DEFER_BLOCKING 0x0 ;  /* 0x0000000000007b1d */ /* 0x000fec0000010000 */
[----:B------:R-:W-:Y:S05]  /*0750*/  @P1 BRA `(.L_x_1) ;  /* 0xfffffff800ac1947 */ /* 0x000fea000383ffff */
.L_x_0:
[----:B------:R-:W-:Y:S05]  /*0760*/  @P0 EXIT ;  /* 0x000000000000094d */ /* 0x000fea0003800000 */
[----:B------:R-:W0:Y:S01]  /*0770*/  LDC.64 R2, c[0x0][0x390] ;  /* 0x0000e400ff027b82 */ /* 0x000e220000000a00 */
[----:B------:R-:W-:-:S04]  /*0780*/  IMAD R17, R18, R0, R17 ;  /* 0x0000000012117224 */ /* 0x000fc800078e0211 */
[----:B0-----:R-:W-:-:S05]  /*0790*/  IMAD.WIDE.U32 R2, R17, 0x4, R2 ;  /* 0x0000000411027825 */ /* 0x001fca00078e0002 */
[----:B------:R-:W-:Y:S01]  /*07a0*/  STG.E desc[UR8][R2.64], R19 ;  /* 0x0000001302007986 */ /* 0x000fe2000c101908 */
[----:B------:R-:W-:Y:S05]  /*07b0*/  EXIT ;  /* 0x000000000000794d */ /* 0x000fea0003800000 */
.L_x_2:
[----:B------:R-:W-:-:S00]  /*07c0*/  BRA `(.L_x_2) ;  /* 0xfffffffc00fc7947 */ /* 0x000fc0000383ffff */
[----:B------:R-:W-:-:S00]  /*07d0*/  NOP ;  /* 0x0000000000007918 */ /* 0x000fc00000000000 */
        /* <DEDUP_REMOVED lines=10> */
.L_x_3:


//--------------------- .nv.shared._Z11sgemm_tiledPKfS0_Pfi --------------------------
	.section	.nv.shared._Z11sgemm_tiledPKfS0_Pfi,"aw",@nobits
	.sectionflags	@""
	.align	4
.nv.shared._Z11sgemm_tiledPKfS0_Pfi:
	.zero		9216


//--------------------- .nv.shared.reserved.0     --------------------------
	.section	.nv.shared.reserved.0,"aw",@nobits
	.weak		__nv_reservedSMEM_offset_0_alias
	.size		__nv_reservedSMEM_offset_0_alias, 0, 64
	.other		__nv_reservedSMEM_offset_0_alias,@"STO_CUDA_RESERVED_SHARED STV_DEFAULT"
__nv_reservedSMEM_offset_0_alias:
	.zero		0
	.zero		64


//--------------------- .nv.constant0._Z11sgemm_tiledPKfS0_Pfi --------------------------
	.section	.nv.constant0._Z11sgemm_tiledPKfS0_Pfi,"a",@progbits
	.sectionflags	@""
	.align	4
.nv.constant0._Z11sgemm_tiledPKfS0_Pfi:
	.zero		924


//--------------------- SYMBOLS --------------------------

	.type		.nv.reservedSmem.offset0,@object
	.size		.nv.reservedSmem.offset0,0x4
	.type		.nv.reservedSmem.cap,@object
	.size		.nv.reservedSmem.cap,0x4
